//
// Generated by NVIDIA NVVM Compiler
//
// Compiler Build ID: CL-36424714
// Cuda compilation tools, release 13.0, V13.0.88
// Based on NVVM 20.0.0
//

.version 9.0
.target sm_100
.address_size 64

	// .globl	_Z21matrix_mul_shared_memPfS_S_iii
// _ZZ21matrix_mul_shared_memPfS_S_iiiE2As has been demoted
// _ZZ21matrix_mul_shared_memPfS_S_iiiE2Bs has been demoted

.visible .entry _Z21matrix_mul_shared_memPfS_S_iii(
	.param .u64 .ptr .align 1 _Z21matrix_mul_shared_memPfS_S_iii_param_0,
	.param .u64 .ptr .align 1 _Z21matrix_mul_shared_memPfS_S_iii_param_1,
	.param .u64 .ptr .align 1 _Z21matrix_mul_shared_memPfS_S_iii_param_2,
	.param .u32 _Z21matrix_mul_shared_memPfS_S_iii_param_3,
	.param .u32 _Z21matrix_mul_shared_memPfS_S_iii_param_4,
	.param .u32 _Z21matrix_mul_shared_memPfS_S_iii_param_5
)
{
	.reg .pred 	%p<3>;
	.reg .b32 	%r<32>;
	.reg .b32 	%f<57>;
	.reg .b64 	%rd<27>;
	// demoted variable
	.shared .align 4 .b8 _ZZ21matrix_mul_shared_memPfS_S_iiiE2As[1024];
	// demoted variable
	.shared .align 4 .b8 _ZZ21matrix_mul_shared_memPfS_S_iiiE2Bs[1024];
	ld.param.u64 	%rd8, [_Z21matrix_mul_shared_memPfS_S_iii_param_0];
	ld.param.u64 	%rd9, [_Z21matrix_mul_shared_memPfS_S_iii_param_1];
	ld.param.u64 	%rd10, [_Z21matrix_mul_shared_memPfS_S_iii_param_2];
	ld.param.u32 	%r12, [_Z21matrix_mul_shared_memPfS_S_iii_param_4];
	ld.param.u32 	%r13, [_Z21matrix_mul_shared_memPfS_S_iii_param_5];
	mov.u32 	%r14, %ctaid.x;
	mov.u32 	%r1, %ctaid.y;
	mov.u32 	%r2, %tid.x;
	and.b32  	%r3, %r2, 15;
	shr.u32 	%r4, %r2, 4;
	shl.b32 	%r5, %r14, 4;
	setp.lt.s32 	%p1, %r12, 1;
	mov.f32 	%f56, 0f00000000;
	@%p1 bra 	$L__BB0_3;
	mul.lo.s32 	%r16, %r12, %r5;
	mad.lo.s32 	%r17, %r12, %r4, %r3;
	and.b32  	%r18, %r2, 1008;
	or.b32  	%r19, %r18, %r3;
	shl.b32 	%r20, %r19, 2;
	mov.u32 	%r21, _ZZ21matrix_mul_shared_memPfS_S_iiiE2As;
	add.s32 	%r6, %r21, %r20;
	mad.lo.s32 	%r22, %r13, %r4, %r3;
	mov.u32 	%r23, _ZZ21matrix_mul_shared_memPfS_S_iiiE2Bs;
	add.s32 	%r7, %r23, %r20;
	shl.b32 	%r24, %r13, 4;
	shl.b32 	%r25, %r2, 2;
	and.b32  	%r26, %r25, 4032;
	add.s32 	%r8, %r21, %r26;
	shl.b32 	%r27, %r3, 2;
	add.s32 	%r9, %r23, %r27;
	mul.wide.s32 	%rd11, %r16, 4;
	mul.wide.u32 	%rd12, %r17, 4;
	add.s64 	%rd13, %rd11, %rd12;
	cvta.to.global.u64 	%rd14, %rd8;
	add.s64 	%rd26, %rd14, %rd13;
	mul.wide.u32 	%rd15, %r1, 64;
	mul.wide.s32 	%rd16, %r22, 4;
	add.s64 	%rd17, %rd15, %rd16;
	cvta.to.global.u64 	%rd18, %rd9;
	add.s64 	%rd25, %rd18, %rd17;
	mul.wide.s32 	%rd3, %r24, 4;
	mov.f32 	%f56, 0f00000000;
	mov.b32 	%r31, 0;
$L__BB0_2:
	ld.global.f32 	%f6, [%rd26];
	st.shared.f32 	[%r6], %f6;
	ld.global.f32 	%f7, [%rd25];
	st.shared.f32 	[%r7], %f7;
	bar.sync 	0;
	ld.shared.f32 	%f8, [%r8];
	ld.shared.f32 	%f9, [%r9];
	fma.rn.f32 	%f10, %f8, %f9, %f56;
	ld.shared.f32 	%f11, [%r8+4];
	ld.shared.f32 	%f12, [%r9+64];
	fma.rn.f32 	%f13, %f11, %f12, %f10;
	ld.shared.f32 	%f14, [%r8+8];
	ld.shared.f32 	%f15, [%r9+128];
	fma.rn.f32 	%f16, %f14, %f15, %f13;
	ld.shared.f32 	%f17, [%r8+12];
	ld.shared.f32 	%f18, [%r9+192];
	fma.rn.f32 	%f19, %f17, %f18, %f16;
	ld.shared.f32 	%f20, [%r8+16];
	ld.shared.f32 	%f21, [%r9+256];
	fma.rn.f32 	%f22, %f20, %f21, %f19;
	ld.shared.f32 	%f23, [%r8+20];
	ld.shared.f32 	%f24, [%r9+320];
	fma.rn.f32 	%f25, %f23, %f24, %f22;
	ld.shared.f32 	%f26, [%r8+24];
	ld.shared.f32 	%f27, [%r9+384];
	fma.rn.f32 	%f28, %f26, %f27, %f25;
	ld.shared.f32 	%f29, [%r8+28];
	ld.shared.f32 	%f30, [%r9+448];
	fma.rn.f32 	%f31, %f29, %f30, %f28;
	ld.shared.f32 	%f32, [%r8+32];
	ld.shared.f32 	%f33, [%r9+512];
	fma.rn.f32 	%f34, %f32, %f33, %f31;
	ld.shared.f32 	%f35, [%r8+36];
	ld.shared.f32 	%f36, [%r9+576];
	fma.rn.f32 	%f37, %f35, %f36, %f34;
	ld.shared.f32 	%f38, [%r8+40];
	ld.shared.f32 	%f39, [%r9+640];
	fma.rn.f32 	%f40, %f38, %f39, %f37;
	ld.shared.f32 	%f41, [%r8+44];
	ld.shared.f32 	%f42, [%r9+704];
	fma.rn.f32 	%f43, %f41, %f42, %f40;
	ld.shared.f32 	%f44, [%r8+48];
	ld.shared.f32 	%f45, [%r9+768];
	fma.rn.f32 	%f46, %f44, %f45, %f43;
	ld.shared.f32 	%f47, [%r8+52];
	ld.shared.f32 	%f48, [%r9+832];
	fma.rn.f32 	%f49, %f47, %f48, %f46;
	ld.shared.f32 	%f50, [%r8+56];
	ld.shared.f32 	%f51, [%r9+896];
	fma.rn.f32 	%f52, %f50, %f51, %f49;
	ld.shared.f32 	%f53, [%r8+60];
	ld.shared.f32 	%f54, [%r9+960];
	fma.rn.f32 	%f56, %f53, %f54, %f52;
	bar.sync 	0;
	add.s32 	%r31, %r31, 16;
	add.s64 	%rd26, %rd26, 64;
	add.s64 	%rd25, %rd25, %rd3;
	setp.lt.s32 	%p2, %r31, %r12;
	@%p2 bra 	$L__BB0_2;
$L__BB0_3:
	cvta.to.global.u64 	%rd19, %rd10;
	shl.b32 	%r28, %r1, 4;
	mad.lo.s32 	%r29, %r13, %r5, %r28;
	cvt.s64.s32 	%rd20, %r29;
	mad.lo.s32 	%r30, %r13, %r4, %r3;
	cvt.s64.s32 	%rd21, %r30;
	add.s64 	%rd22, %rd20, %rd21;
	shl.b64 	%rd23, %rd22, 2;
	add.s64 	%rd24, %rd19, %rd23;
	st.global.f32 	[%rd24], %f56;
	ret;

}


// ===== COMPILED SASS (sm_100) =====

	.target	sm_100

	.elftype	@"ET_EXEC"


//--------------------- .note.nv.tkinfo           --------------------------
	.section	.note.nv.tkinfo,"",@"SHT_NOTE"
	.sectionflags	@"SHF_NOTE_NV_TKINFO"
	.tkinfo
        /*0018*/ 	.word	0x00000002
        /*0030*/ 	.string	""
        /*0030*/ 	.string	"ptxas"
        /*0030*/ 	.string	"Cuda compilation tools, release 13.0, V13.0.88"
        /*0030*/ 	.string	"Build cuda_13.0.r13.0/compiler.36424714_0"
        /*0030*/ 	.string	"-arch sm_100 -m 64 "



//--------------------- .note.nv.cuinfo           --------------------------
	.section	.note.nv.cuinfo,"",@"SHT_NOTE"
	.sectionflags	@"SHF_NOTE_NV_CUINFO"
        /*0018*/ 	.short	0x0002
        /*001a*/ 	.short	0x0064
        /*001c*/ 	.short	0x0082
	.zero		2


//--------------------- .nv.info                  --------------------------
	.section	.nv.info,"",@"SHT_CUDA_INFO"
	.align	4


	//----- nvinfo : EIATTR_REGCOUNT
	.align		4
        /*0000*/ 	.byte	0x04, 0x2f
        /*0002*/ 	.short	(.L_1 - .L_0)
	.align		4
.L_0:
        /*0004*/ 	.word	index@(_Z21matrix_mul_shared_memPfS_S_iii)
        /*0008*/ 	.word	0x00000020


	//----- nvinfo : EIATTR_FRAME_SIZE
	.align		4
.L_1:
        /*000c*/ 	.byte	0x04, 0x11
        /*000e*/ 	.short	(.L_3 - .L_2)
	.align		4
.L_2:
        /*0010*/ 	.word	index@(_Z21matrix_mul_shared_memPfS_S_iii)
        /*0014*/ 	.word	0x00000000


	//----- nvinfo : EIATTR_MIN_STACK_SIZE
	.align		4
.L_3:
        /*0018*/ 	.byte	0x04, 0x12
        /*001a*/ 	.short	(.L_5 - .L_4)
	.align		4
.L_4:
        /*001c*/ 	.word	index@(_Z21matrix_mul_shared_memPfS_S_iii)
        /*0020*/ 	.word	0x00000000
.L_5:


//--------------------- .nv.compat                --------------------------
	.section	.nv.compat,"",@"SHT_CUDA_COMPAT_INFO"
	.align	4
        /*0000*/ 	.byte	0x02, 0x09, 0x00, 0x00, 0x02, 0x02, 0x01, 0x00, 0x02, 0x05, 0x05, 0x00, 0x03, 0x07, 0x01, 0x01
        /*0010*/ 	.byte	0x02, 0x03, 0x00, 0x00, 0x02, 0x06, 0x01, 0x00, 0x04, 0x0b, 0x08, 0x00, 0x09, 0x00, 0x00, 0x00
        /*0020*/ 	.byte	0x00, 0x00, 0x00, 0x00


//--------------------- .nv.info._Z21matrix_mul_shared_memPfS_S_iii --------------------------
	.section	.nv.info._Z21matrix_mul_shared_memPfS_S_iii,"",@"SHT_CUDA_INFO"
	.sectionflags	@""
	.align	4


	//----- nvinfo : EIATTR_CUDA_API_VERSION
	.align		4
        /*0000*/ 	.byte	0x04, 0x37
        /*0002*/ 	.short	(.L_7 - .L_6)
.L_6:
        /*0004*/ 	.word	0x00000082


	//----- nvinfo : EIATTR_KPARAM_INFO
	.align		4
.L_7:
        /*0008*/ 	.byte	0x04, 0x17
        /*000a*/ 	.short	(.L_9 - .L_8)
.L_8:
        /*000c*/ 	.word	0x00000000
        /*0010*/ 	.short	0x0005
        /*0012*/ 	.short	0x0020
        /*0014*/ 	.byte	0x00, 0xf0, 0x11, 0x00


	//----- nvinfo : EIATTR_KPARAM_INFO
	.align		4
.L_9:
        /*0018*/ 	.byte	0x04, 0x17
        /*001a*/ 	.short	(.L_11 - .L_10)
.L_10:
        /*001c*/ 	.word	0x00000000
        /*0020*/ 	.short	0x0004
        /*0022*/ 	.short	0x001c
        /*0024*/ 	.byte	0x00, 0xf0, 0x11, 0x00


	//----- nvinfo : EIATTR_KPARAM_INFO
	.align		4
.L_11:
        /*0028*/ 	.byte	0x04, 0x17
        /*002a*/ 	.short	(.L_13 - .L_12)
.L_12:
        /*002c*/ 	.word	0x00000000
        /*0030*/ 	.short	0x0003
        /*0032*/ 	.short	0x0018
        /*0034*/ 	.byte	0x00, 0xf0, 0x11, 0x00


	//----- nvinfo : EIATTR_KPARAM_INFO
	.align		4
.L_13:
        /*0038*/ 	.byte	0x04, 0x17
        /*003a*/ 	.short	(.L_15 - .L_14)
.L_14:
        /*003c*/ 	.word	0x00000000
        /*0040*/ 	.short	0x0002
        /*0042*/ 	.short	0x0010
        /*0044*/ 	.byte	0x00, 0xf5, 0x21, 0x00


	//----- nvinfo : EIATTR_KPARAM_INFO
	.align		4
.L_15:
        /*0048*/ 	.byte	0x04, 0x17
        /*004a*/ 	.short	(.L_17 - .L_16)
.L_16:
        /*004c*/ 	.word	0x00000000
        /*0050*/ 	.short	0x0001
        /*0052*/ 	.short	0x0008
        /*0054*/ 	.byte	0x00, 0xf5, 0x21, 0x00


	//----- nvinfo : EIATTR_KPARAM_INFO
	.align		4
.L_17:
        /*0058*/ 	.byte	0x04, 0x17
        /*005a*/ 	.short	(.L_19 - .L_18)
.L_18:
        /*005c*/ 	.word	0x00000000
        /*0060*/ 	.short	0x0000
        /*0062*/ 	.short	0x0000
        /*0064*/ 	.byte	0x00, 0xf5, 0x21, 0x00


	//----- nvinfo : EIATTR_SPARSE_MMA_MASK
	.align		4
.L_19:
        /*0068*/ 	.byte	0x03, 0x50
        /*006a*/ 	.short	0x0000


	//----- nvinfo : EIATTR_MAXREG_COUNT
	.align		4
        /*006c*/ 	.byte	0x03, 0x1b
        /*006e*/ 	.short	0x00ff


	//----- nvinfo : EIATTR_NUM_BARRIERS
	.align		4
        /*0070*/ 	.byte	0x02, 0x4c
        /*0072*/ 	.byte	0x01
	.zero		1


	//----- nvinfo : EIATTR_MERCURY_ISA_VERSION
	.align		4
        /*0074*/ 	.byte	0x03, 0x5f
        /*0076*/ 	.short	0x0101


	//----- nvinfo : EIATTR_VRC_CTA_INIT_COUNT
	.align		4
        /*0078*/ 	.byte	0x02, 0x4a
	.zero		1
	.zero		1


	//----- nvinfo : EIATTR_EXIT_INSTR_OFFSETS
	.align		4
        /*007c*/ 	.byte	0x04, 0x1c
        /*007e*/ 	.short	(.L_21 - .L_20)


	//   ....[0]....
.L_20:
        /*0080*/ 	.word	0x00001720


	//----- nvinfo : EIATTR_CBANK_PARAM_SIZE
	.align		4
.L_21:
        /*0084*/ 	.byte	0x03, 0x19
        /*0086*/ 	.short	0x0024


	//----- nvinfo : EIATTR_PARAM_CBANK
	.align		4
        /*0088*/ 	.byte	0x04, 0x0a
        /*008a*/ 	.short	(.L_23 - .L_22)
	.align		4
.L_22:
        /*008c*/ 	.word	index@(.nv.constant0._Z21matrix_mul_shared_memPfS_S_iii)
        /*0090*/ 	.short	0x0380
        /*0092*/ 	.short	0x0024


	//----- nvinfo : EIATTR_SW_WAR
	.align		4
.L_23:
        /*0094*/ 	.byte	0x04, 0x36
        /*0096*/ 	.short	(.L_25 - .L_24)
.L_24:
        /*0098*/ 	.word	0x00000008
.L_25:


//--------------------- .nv.callgraph             --------------------------
	.section	.nv.callgraph,"",@"SHT_CUDA_CALLGRAPH"
	.align	4
	.sectionentsize	8
	.align		4
        /*0000*/ 	.word	0x00000000
	.align		4
        /*0004*/ 	.word	0xffffffff
	.align		4
        /*0008*/ 	.word	0x00000000
	.align		4
        /*000c*/ 	.word	0xfffffffe
	.align		4
        /*0010*/ 	.word	0x00000000
	.align		4
        /*0014*/ 	.word	0xfffffffd
	.align		4
        /*0018*/ 	.word	0x00000000
	.align		4
        /*001c*/ 	.word	0xfffffffc


//--------------------- .text._Z21matrix_mul_shared_memPfS_S_iii --------------------------
	.section	.text._Z21matrix_mul_shared_memPfS_S_iii,"ax",@progbits
	.align	128
        .global         _Z21matrix_mul_shared_memPfS_S_iii
        .type           _Z21matrix_mul_shared_memPfS_S_iii,@function
        .size           _Z21matrix_mul_shared_memPfS_S_iii,(.L_x_5 - _Z21matrix_mul_shared_memPfS_S_iii)
        .other          _Z21matrix_mul_shared_memPfS_S_iii,@"STO_CUDA_ENTRY STV_DEFAULT"
_Z21matrix_mul_shared_memPfS_S_iii:
.text._Z21matrix_mul_shared_memPfS_S_iii:
[----:B------:R-:W-:Y:S08]  /*0000*/  LDC R1, c[0x0][0x37c] ;  /* 0x0000df00ff017b82 */ /* 0x000ff00000000800 */
[----:B------:R-:W0:Y:S01]  /*0010*/  LDC R12, c[0x0][0x39c] ;  /* 0x0000e700ff0c7b82 */ /* 0x000e220000000800 */
[----:B------:R-:W1:Y:S01]  /*0020*/  S2R R17, SR_TID.X ;  /* 0x0000000000117919 */ /* 0x000e620000002100 */
[----:B------:R-:W2:Y:S01]  /*0030*/  LDCU.64 UR10, c[0x0][0x358] ;  /* 0x00006b00ff0a77ac */ /* 0x000ea20008000a00 */
[----:B------:R-:W-:Y:S01]  /*0040*/  HFMA2 R7, -RZ, RZ, 0, 0 ;  /* 0x00000000ff077431 */ /* 0x000fe200000001ff */
[----:B------:R-:W3:Y:S04]  /*0050*/  S2R R0, SR_CTAID.Y ;  /* 0x0000000000007919 */ /* 0x000ee80000002600 */
[----:B------:R-:W4:Y:S01]  /*0060*/  S2UR UR5, SR_CTAID.X ;  /* 0x00000000000579c3 */ /* 0x000f220000002500 */
[----:B0-----:R-:W-:Y:S01]  /*0070*/  ISETP.GE.AND P0, PT, R12, 0x1, PT ;  /* 0x000000010c00780c */ /* 0x001fe20003f06270 */
[----:B----4-:R-:W-:Y:S01]  /*0080*/  USHF.L.U32 UR5, UR5, 0x4, URZ ;  /* 0x0000000405057899 */ /* 0x010fe200080006ff */
[----:B-1----:R-:W-:-:S02]  /*0090*/  LOP3.LUT R2, R17, 0xf, RZ, 0xc0, !PT ;  /* 0x0000000f11027812 */ /* 0x002fc400078ec0ff */
[----:B------:R-:W-:-:S09]  /*00a0*/  SHF.R.U32.HI R3, RZ, 0x4, R17 ;  /* 0x00000004ff037819 */ /* 0x000fd20000011611 */
[----:B--23--:R-:W-:Y:S05]  /*00b0*/  @!P0 BRA `(.L_x_0) ;  /* 0x00000014006c8947 */ /* 0x00cfea0003800000 */
[----:B------:R-:W0:Y:S01]  /*00c0*/  LDC R13, c[0x0][0x3a0] ;  /* 0x0000e800ff0d7b82 */ /* 0x000e220000000800 */
[----:B------:R-:W1:Y:S01]  /*00d0*/  LDCU.128 UR12, c[0x0][0x380] ;  /* 0x00007000ff0c77ac */ /* 0x000e620008000c00 */
[----:B------:R-:W-:Y:S02]  /*00e0*/  IMAD R4, R3, R12, R2 ;  /* 0x0000000c03047224 */ /* 0x000fe400078e0202 */
[----:B------:R-:W-:Y:S01]  /*00f0*/  IMAD R9, R12, UR5, RZ ;  /* 0x000000050c097c24 */ /* 0x000fe2000f8e02ff */
[----:B------:R-:W-:Y:S01]  /*0100*/  UMOV UR6, 0x400 ;  /* 0x0000040000067882 */ /* 0x000fe20000000000 */
[----:B------:R-:W-:Y:S01]  /*0110*/  IMAD.WIDE.U32 R4, R4, 0x4, RZ ;  /* 0x0000000404047825 */ /* 0x000fe200078e00ff */
[----:B------:R-:W-:Y:S01]  /*0120*/  UIADD3 UR7, UPT, UPT, UR6, 0x400, URZ ;  /* 0x0000040006077890 */ /* 0x000fe2000fffe0ff */
[----:B------:R-:W2:Y:S01]  /*0130*/  S2UR UR8, SR_CgaCtaId ;  /* 0x00000000000879c3 */ /* 0x000ea20000008800 */
[----:B------:R-:W-:Y:S01]  /*0140*/  UMOV UR4, URZ ;  /* 0x000000ff00047c82 */ /* 0x000fe20008000000 */
[----:B------:R-:W-:-:S03]  /*0150*/  IMAD.WIDE R4, R9, 0x4, R4 ;  /* 0x0000000409047825 */ /* 0x000fc600078e0204 */
[----:B-1----:R-:W-:Y:S02]  /*0160*/  IADD3 R20, P0, PT, R4, UR12, RZ ;  /* 0x0000000c04147c10 */ /* 0x002fe4000ff1e0ff */
[----:B------:R-:W-:Y:S02]  /*0170*/  LOP3.LUT R4, R17, 0x3f0, RZ, 0xc0, !PT ;  /* 0x000003f011047812 */ /* 0x000fe400078ec0ff */
[----:B------:R-:W-:Y:S01]  /*0180*/  IADD3.X R21, PT, PT, R5, UR13, RZ, P0, !PT ;  /* 0x0000000d05157c10 */ /* 0x000fe200087fe4ff */
[----:B0-----:R-:W-:Y:S01]  /*0190*/  IMAD R6, R3, R13, R2 ;  /* 0x0000000d03067224 */ /* 0x001fe200078e0202 */
[----:B------:R-:W-:Y:S02]  /*01a0*/  LOP3.LUT R4, R4, 0xf, R17, 0xf8, !PT ;  /* 0x0000000f04047812 */ /* 0x000fe400078ef811 */
[----:B------:R-:W-:Y:S01]  /*01b0*/  SHF.L.U32 R17, R17, 0x2, RZ ;  /* 0x0000000211117819 */ /* 0x000fe200000006ff */
[----:B------:R-:W-:Y:S01]  /*01c0*/  IMAD.WIDE R6, R6, 0x4, RZ ;  /* 0x0000000406067825 */ /* 0x000fe200078e02ff */
[----:B------:R-:W-:-:S02]  /*01d0*/  PLOP3.LUT P0, PT, PT, PT, PT, 0x80, 0x8 ;  /* 0x000000000008781c */ /* 0x000fc40003f0f070 */
[----:B------:R-:W-:Y:S01]  /*01e0*/  LOP3.LUT R17, R17, 0xfc0, RZ, 0xc0, !PT ;  /* 0x00000fc011117812 */ /* 0x000fe200078ec0ff */
[----:B--2---:R-:W-:Y:S01]  /*01f0*/  ULEA UR6, UR8, UR6, 0x18 ;  /* 0x0000000608067291 */ /* 0x004fe2000f8ec0ff */
[----:B------:R-:W-:Y:S01]  /*0200*/  SHF.L.U32 R13, R13, 0x4, RZ ;  /* 0x000000040d0d7819 */ /* 0x000fe200000006ff */
[----:B------:R-:W-:Y:S01]  /*0210*/  IMAD.WIDE.U32 R6, R0, 0x40, R6 ;  /* 0x0000004000067825 */ /* 0x000fe200078e0006 */
[----:B------:R-:W-:-:S03]  /*0220*/  ULEA UR7, UR8, UR7, 0x18 ;  /* 0x0000000708077291 */ /* 0x000fc6000f8ec0ff */
[----:B------:R-:W-:Y:S02]  /*0230*/  LEA R19, R4, UR6, 0x2 ;  /* 0x0000000604137c11 */ /* 0x000fe4000f8e10ff */
[----:B------:R-:W-:Y:S02]  /*0240*/  IADD3 R22, P1, PT, R6, UR14, RZ ;  /* 0x0000000e06167c10 */ /* 0x000fe4000ff3e0ff */
[----:B------:R-:W-:Y:S02]  /*0250*/  LEA R18, R4, UR7, 0x2 ;  /* 0x0000000704127c11 */ /* 0x000fe4000f8e10ff */
[----:B------:R-:W-:Y:S02]  /*0260*/  IADD3.X R23, PT, PT, R7, UR15, RZ, P1, !PT ;  /* 0x0000000f07177c10 */ /* 0x000fe40008ffe4ff */
[----:B------:R-:W-:Y:S02]  /*0270*/  ISETP.GT.AND P1, PT, R12, 0x30, PT ;  /* 0x000000300c00780c */ /* 0x000fe40003f24270 */
[----:B------:R-:W-:-:S02]  /*0280*/  LEA R16, R2, UR7, 0x2 ;  /* 0x0000000702107c11 */ /* 0x000fc4000f8e10ff */
[----:B------:R-:W-:-:S09]  /*0290*/  MOV R7, RZ ;  /* 0x000000ff00077202 */ /* 0x000fd20000000f00 */
[----:B------:R-:W-:Y:S05]  /*02a0*/  @!P1 BRA `(.L_x_1) ;  /* 0x0000000800cc9947 */ /* 0x000fea0003800000 */
[----:B------:R-:W-:Y:S02]  /*02b0*/  PLOP3.LUT P0, PT, PT, PT, PT, 0x8, 0x80 ;  /* 0x000000000080781c */ /* 0x000fe40003f0e170 */
[----:B------:R-:W-:-:S11]  /*02c0*/  IADD3 R14, PT, PT, R12, -0x30, RZ ;  /* 0xffffffd00c0e7810 */ /* 0x000fd60007ffe0ff */
.L_x_2:
[----:B------:R-:W2:Y:S04]  /*02d0*/  LDG.E R4, desc[UR10][R20.64] ;  /* 0x0000000a14047981 */ /* 0x000ea8000c1e1900 */
[----:B------:R0:W3:Y:S02]  /*02e0*/  LDG.E R15, desc[UR10][R22.64] ;  /* 0x0000000a160f7981 */ /* 0x0000e4000c1e1900 */
[----:B0-----:R-:W-:Y:S02]  /*02f0*/  IMAD.WIDE R22, R13, 0x4, R22 ;  /* 0x000000040d167825 */ /* 0x001fe400078e0216 */
[----:B--2---:R-:W-:Y:S04]  /*0300*/  STS [R19], R4 ;  /* 0x0000000413007388 */ /* 0x004fe80000000800 */
[----:B---3--:R-:W-:Y:S01]  /*0310*/  STS [R18], R15 ;  /* 0x0000000f12007388 */ /* 0x008fe20000000800 */
[----:B------:R-:W-:Y:S06]  /*0320*/  BAR.SYNC.DEFER_BLOCKING 0x0 ;  /* 0x0000000000007b1d */ /* 0x000fec0000010000 */
[----:B------:R-:W-:Y:S04]  /*0330*/  LDS R5, [R16] ;  /* 0x0000000010057984 */ /* 0x000fe80000000800 */
[----:B------:R-:W0:Y:S04]  /*0340*/  LDS.128 R8, [R17+UR6] ;  /* 0x0000000611087984 */ /* 0x000e280008000c00 */
[----:B------:R-:W1:Y:S04]  /*0350*/  LDS R27, [R16+0x40] ;  /* 0x00004000101b7984 */ /* 0x000e680000000800 */
[----:B------:R-:W2:Y:S04]  /*0360*/  LDS R25, [R16+0x80] ;  /* 0x0000800010197984 */ /* 0x000ea80000000800 */
[----:B------:R-:W-:Y:S04]  /*0370*/  LDS R24, [R16+0x140] ;  /* 0x0001400010187984 */ /* 0x000fe80000000800 */
[----:B------:R-:W-:Y:S01]  /*0380*/  LDS R15, [R16+0x180] ;  /* 0x00018000100f7984 */ /* 0x000fe20000000800 */
[----:B0-----:R-:W-:-:S03]  /*0390*/  FFMA R6, R8, R5, R7 ;  /* 0x0000000508067223 */ /* 0x001fc60000000007 */
[----:B------:R-:W0:Y:S01]  /*03a0*/  LDS R8, [R16+0xc0] ;  /* 0x0000c00010087984 */ /* 0x000e220000000800 */
[----:B-1----:R-:W-:-:S03]  /*03b0*/  FFMA R26, R27, R9, R6 ;  /* 0x000000091b1a7223 */ /* 0x002fc60000000006 */
[----:B------:R-:W-:Y:S01]  /*03c0*/  LDS R9, [R16+0x100] ;  /* 0x0001000010097984 */ /* 0x000fe20000000800 */
[----:B--2---:R-:W-:-:S03]  /*03d0*/  FFMA R25, R25, R10, R26 ;  /* 0x0000000a19197223 */ /* 0x004fc6000000001a */
[----:B------:R-:W1:Y:S01]  /*03e0*/  LDS.128 R4, [R17+UR6+0x10] ;  /* 0x0000100611047984 */ /* 0x000e620008000c00 */
[----:B0-----:R-:W-:-:S04]  /*03f0*/  FFMA R11, R8, R11, R25 ;  /* 0x0000000b080b7223 */ /* 0x001fc80000000019 */
[----:B-1----:R-:W-:Y:S02]  /*0400*/  FFMA R9, R4, R9, R11 ;  /* 0x0000000904097223 */ /* 0x002fe4000000000b */
[----:B------:R-:W0:Y:S02]  /*0410*/  LDS R4, [R16+0x1c0] ;  /* 0x0001c00010047984 */ /* 0x000e240000000800 */
[----:B------:R-:W-:Y:S02]  /*0420*/  FFMA R26, R24, R5, R9 ;  /* 0x00000005181a7223 */ /* 0x000fe40000000009 */
[----:B------:R-:W-:Y:S02]  /*0430*/  LDS R5, [R16+0x200] ;  /* 0x0002000010057984 */ /* 0x000fe40000000800 */
[----:B------:R-:W-:Y:S02]  /*0440*/  FFMA R15, R15, R6, R26 ;  /* 0x000000060f0f7223 */ /* 0x000fe4000000001a */
[----:B------:R-:W1:Y:S04]  /*0450*/  LDS.128 R8, [R17+UR6+0x20] ;  /* 0x0000200611087984 */ /* 0x000e680008000c00 */
[----:B------:R-:W2:Y:S04]  /*0460*/  LDS R24, [R16+0x240] ;  /* 0x0002400010187984 */ /* 0x000ea80000000800 */
[----:B------:R-:W3:Y:S04]  /*0470*/  LDS R26, [R16+0x280] ;  /* 0x00028000101a7984 */ /* 0x000ee80000000800 */
[----:B------:R-:W4:Y:S01]  /*0480*/  LDS R6, [R16+0x2c0] ;  /* 0x0002c00010067984 */ /* 0x000f220000000800 */
[----:B0-----:R-:W-:-:S03]  /*0490*/  FFMA R7, R4, R7, R15 ;  /* 0x0000000704077223 */ /* 0x001fc6000000000f */
[----:B------:R-:W-:Y:S04]  /*04a0*/  LDS R4, [R16+0x300] ;  /* 0x0003000010047984 */ /* 0x000fe80000000800 */
[----:B------:R-:W-:Y:S01]  /*04b0*/  LDS R15, [R16+0x380] ;  /* 0x00038000100f7984 */ /* 0x000fe20000000800 */
[----:B-1----:R-:W-:-:S03]  /*04c0*/  FFMA R5, R8, R5, R7 ;  /* 0x0000000508057223 */ /* 0x002fc60000000007 */
[----:B------:R-:W-:Y:S01]  /*04d0*/  LDS R7, [R16+0x340] ;  /* 0x0003400010077984 */ /* 0x000fe20000000800 */
[----:B--2---:R-:W-:-:S03]  /*04e0*/  FFMA R5, R24, R9, R5 ;  /* 0x0000000918057223 */ /* 0x004fc60000000005 */
[----:B------:R-:W-:Y:S01]  /*04f0*/  LDS R24, [R16+0x3c0] ;  /* 0x0003c00010187984 */ /* 0x000fe20000000800 */
[----:B---3--:R-:W-:-:S04]  /*0500*/  FFMA R5, R26, R10, R5 ;  /* 0x0000000a1a057223 */ /* 0x008fc80000000005 */
[----:B----4-:R-:W-:Y:S02]  /*0510*/  FFMA R5, R6, R11, R5 ;  /* 0x0000000b06057223 */ /* 0x010fe40000000005 */
[----:B------:R-:W0:Y:S01]  /*0520*/  LDS.128 R8, [R17+UR6+0x30] ;  /* 0x0000300611087984 */ /* 0x000e220008000c00 */
[----:B------:R-:W-:Y:S06]  /*0530*/  BAR.SYNC.DEFER_BLOCKING 0x0 ;  /* 0x0000000000007b1d */ /* 0x000fec0000010000 */
[----:B------:R-:W2:Y:S04]  /*0540*/  LDG.E R28, desc[UR10][R20.64+0x40] ;  /* 0x0000400a141c7981 */ /* 0x000ea8000c1e1900 */
[----:B------:R1:W3:Y:S01]  /*0550*/  LDG.E R29, desc[UR10][R22.64] ;  /* 0x0000000a161d7981 */ /* 0x0002e2000c1e1900 */
[----:B0-----:R-:W-:Y:S01]  /*0560*/  FFMA R4, R8, R4, R5 ;  /* 0x0000000408047223 */ /* 0x001fe20000000005 */
[----:B-1----:R-:W-:-:S04]  /*0570*/  IMAD.WIDE R22, R13, 0x4, R22 ;  /* 0x000000040d167825 */ /* 0x002fc800078e0216 */
[----:B------:R-:W-:-:S04]  /*0580*/  FFMA R26, R7, R9, R4 ;  /* 0x00000009071a7223 */ /* 0x000fc80000000004 */
[----:B------:R-:W-:-:S04]  /*0590*/  FFMA R15, R15, R10, R26 ;  /* 0x0000000a0f0f7223 */ /* 0x000fc8000000001a */
[----:B------:R-:W-:Y:S01]  /*05a0*/  FFMA R11, R24, R11, R15 ;  /* 0x0000000b180b7223 */ /* 0x000fe2000000000f */
        /* <DEDUP_REMOVED lines=26> */
[----:B------:R-:W-:Y:S01]  /*0750*/  LDS R15, [R16+0x380] ;  /* 0x00038000100f7984 */ /* 0x000fe20000000800 */
[----:B-1----:R-:W-:-:S03]  /*0760*/  FFMA R9, R4, R9, R11 ;  /* 0x0000000904097223 */ /* 0x002fc6000000000b */
[----:B------:R-:W-:Y:S01]  /*0770*/  LDS R4, [R16+0x300] ;  /* 0x0003000010047984 */ /* 0x000fe20000000800 */
[----:B--2---:R-:W-:-:S03]  /*0780*/  FFMA R5, R24, R5, R9 ;  /* 0x0000000518057223 */ /* 0x004fc60000000009 */
[----:B------:R-:W-:Y:S01]  /*0790*/  LDS R24, [R16+0x3c0] ;  /* 0x0003c00010187984 */ /* 0x000fe20000000800 */
[----:B---3--:R-:W-:-:S04]  /*07a0*/  FFMA R5, R26, R6, R5 ;  /* 0x000000061a057223 */ /* 0x008fc80000000005 */
[----:B----4-:R-:W-:Y:S02]  /*07b0*/  FFMA R5, R10, R7, R5 ;  /* 0x000000070a057223 */ /* 0x010fe40000000005 */
[----:B------:R-:W-:Y:S04]  /*07c0*/  LDS R7, [R16+0x340] ;  /* 0x0003400010077984 */ /* 0x000fe80000000800 */
        /* <DEDUP_REMOVED lines=45> */
[----:B------:R1:W2:Y:S04]  /*0aa0*/  LDG.E R28, desc[UR10][R20.64+0xc0] ;  /* 0x0000c00a141c7981 */ /* 0x0002a8000c1e1900 */
[----:B------:R3:W4:Y:S01]  /*0ab0*/  LDG.E R27, desc[UR10][R22.64] ;  /* 0x0000000a161b7981 */ /* 0x000722000c1e1900 */
[----:B------:R-:W-:Y:S01]  /*0ac0*/  UIADD3 UR4, UPT, UPT, UR4, 0x40, URZ ;  /* 0x0000004004047890 */ /* 0x000fe2000fffe0ff */
[----:B-1----:R-:W-:Y:S01]  /*0ad0*/  IADD3 R20, P2, PT, R20, 0x100, RZ ;  /* 0x0000010014147810 */ /* 0x002fe20007f5e0ff */
[----:B0-----:R-:W-:-:S04]  /*0ae0*/  FFMA R4, R4, R8, R9 ;  /* 0x0000000804047223 */ /* 0x001fc80000000009 */
[----:B------:R-:W-:Y:S01]  /*0af0*/  ISETP.LE.AND P1, PT, R14, UR4, PT ;  /* 0x000000040e007c0c */ /* 0x000fe2000bf23270 */
[----:B---3--:R-:W-:Y:S01]  /*0b00*/  IMAD.WIDE R22, R13, 0x4, R22 ;  /* 0x000000040d167825 */ /* 0x008fe200078e0216 */
[----:B------:R-:W-:-:S03]  /*0b10*/  IADD3.X R21, PT, PT, RZ, R21, RZ, P2, !PT ;  /* 0x00000015ff157210 */ /* 0x000fc600017fe4ff */
[----:B------:R-:W-:-:S04]  /*0b20*/  FFMA R26, R11, R5, R4 ;  /* 0x000000050b1a7223 */ /* 0x000fc80000000004 */
[----:B------:R-:W-:-:S04]  /*0b30*/  FFMA R15, R15, R6, R26 ;  /* 0x000000060f0f7223 */ /* 0x000fc8000000001a */
[----:B------:R-:W-:Y:S01]  /*0b40*/  FFMA R7, R24, R7, R15 ;  /* 0x0000000718077223 */ /* 0x000fe2000000000f */
[----:B--2---:R-:W-:Y:S04]  /*0b50*/  STS [R19], R28 ;  /* 0x0000001c13007388 */ /* 0x004fe80000000800 */
[----:B----4-:R-:W-:Y:S01]  /*0b60*/  STS [R18], R27 ;  /* 0x0000001b12007388 */ /* 0x010fe20000000800 */
[----:B------:R-:W-:Y:S06]  /*0b70*/  BAR.SYNC.DEFER_BLOCKING 0x0 ;  /* 0x0000000000007b1d */ /* 0x000fec0000010000 */
[----:B------:R-:W-:Y:S04]  /*0b80*/  LDS R25, [R16] ;  /* 0x0000000010197984 */ /* 0x000fe80000000800 */
[----:B------:R-:W0:Y:S04]  /*0b90*/  LDS.128 R8, [R17+UR6] ;  /* 0x0000000611087984 */ /* 0x000e280008000c00 */
[----:B------:R-:W1:Y:S04]  /*0ba0*/  LDS R4, [R16+0x40] ;  /* 0x0000400010047984 */ /* 0x000e680000000800 */
[----:B------:R-:W2:Y:S01]  /*0bb0*/  LDS R15, [R16+0x80] ;  /* 0x00008000100f7984 */ /* 0x000ea20000000800 */
[----:B0-----:R-:W-:-:S03]  /*0bc0*/  FFMA R7, R8, R25, R7 ;  /* 0x0000001908077223 */ /* 0x001fc60000000007 */
[----:B------:R-:W0:Y:S01]  /*0bd0*/  LDS R25, [R16+0xc0] ;  /* 0x0000c00010197984 */ /* 0x000e220000000800 */
[----:B-1----:R-:W-:-:S03]  /*0be0*/  FFMA R24, R4, R9, R7 ;  /* 0x0000000904187223 */ /* 0x002fc60000000007 */
[----:B------:R-:W-:Y:S01]  /*0bf0*/  LDS R9, [R16+0x100] ;  /* 0x0001000010097984 */ /* 0x000fe20000000800 */
[----:B--2---:R-:W-:-:S03]  /*0c00*/  FFMA R10, R15, R10, R24 ;  /* 0x0000000a0f0a7223 */ /* 0x004fc60000000018 */
[----:B------:R-:W1:Y:S04]  /*0c10*/  LDS.128 R4, [R17+UR6+0x10] ;  /* 0x0000100611047984 */ /* 0x000e680008000c00 */
[----:B------:R-:W2:Y:S04]  /*0c20*/  LDS R8, [R16+0x140] ;  /* 0x0001400010087984 */ /* 0x000ea80000000800 */
[----:B------:R-:W-:Y:S04]  /*0c30*/  LDS R24, [R16+0x240] ;  /* 0x0002400010187984 */ /* 0x000fe80000000800 */
[----:B------:R-:W-:Y:S01]  /*0c40*/  LDS R15, [R16+0x280] ;  /* 0x00028000100f7984 */ /* 0x000fe20000000800 */
[----:B0-----:R-:W-:-:S03]  /*0c50*/  FFMA R11, R25, R11, R10 ;  /* 0x0000000b190b7223 */ /* 0x001fc6000000000a */
[----:B------:R-:W0:Y:S01]  /*0c60*/  LDS R25, [R16+0x180] ;  /* 0x0001800010197984 */ /* 0x000e220000000800 */
[----:B-1----:R-:W-:-:S03]  /*0c70*/  FFMA R9, R4, R9, R11 ;  /* 0x0000000904097223 */ /* 0x002fc6000000000b */
[----:B------:R-:W1:Y:S01]  /*0c80*/  LDS R4, [R16+0x1c0] ;  /* 0x0001c00010047984 */ /* 0x000e620000000800 */
[----:B--2---:R-:W-:-:S03]  /*0c90*/  FFMA R26, R8, R5, R9 ;  /* 0x00000005081a7223 */ /* 0x004fc60000000009 */
[----:B------:R-:W-:Y:S04]  /*0ca0*/  LDS R5, [R16+0x200] ;  /* 0x0002000010057984 */ /* 0x000fe80000000800 */
[----:B------:R-:W2:Y:S01]  /*0cb0*/  LDS.128 R8, [R17+UR6+0x20] ;  /* 0x0000200611087984 */ /* 0x000ea20008000c00 */
[----:B0-----:R-:W-:-:S04]  /*0cc0*/  FFMA R25, R25, R6, R26 ;  /* 0x0000000619197223 */ /* 0x001fc8000000001a */
[----:B-1----:R-:W-:-:S04]  /*0cd0*/  FFMA R7, R4, R7, R25 ;  /* 0x0000000704077223 */ /* 0x002fc80000000019 */
[----:B--2---:R-:W-:Y:S02]  /*0ce0*/  FFMA R5, R8, R5, R7 ;  /* 0x0000000508057223 */ /* 0x004fe40000000007 */
        /* <DEDUP_REMOVED lines=8> */
[----:B0-----:R-:W-:-:S04]  /*0d70*/  FFMA R11, R8, R11, R15 ;  /* 0x0000000b080b7223 */ /* 0x001fc8000000000f */
[----:B-1----:R-:W-:-:S04]  /*0d80*/  FFMA R9, R4, R9, R11 ;  /* 0x0000000904097223 */ /* 0x002fc8000000000b */
[----:B--2---:R-:W-:-:S04]  /*0d90*/  FFMA R5, R24, R5, R9 ;  /* 0x0000000518057223 */ /* 0x004fc80000000009 */
[----:B---3--:R-:W-:-:S04]  /*0da0*/  FFMA R5, R26, R6, R5 ;  /* 0x000000061a057223 */ /* 0x008fc80000000005 */
[----:B----4-:R-:W-:Y:S01]  /*0db0*/  FFMA R7, R10, R7, R5 ;  /* 0x000000070a077223 */ /* 0x010fe20000000005 */
[----:B------:R-:W-:Y:S06]  /*0dc0*/  BAR.SYNC.DEFER_BLOCKING 0x0 ;  /* 0x0000000000007b1d */ /* 0x000fec0000010000 */
[----:B------:R-:W-:Y:S05]  /*0dd0*/  @!P1 BRA `(.L_x_2) ;  /* 0xfffffff4003c9947 */ /* 0x000fea000383ffff */
.L_x_1:
[----:B------:R-:W-:-:S04]  /*0de0*/  IADD3 R4, PT, PT, R12, -UR4, RZ ;  /* 0x800000040c047c10 */ /* 0x000fc8000fffe0ff */
[----:B------:R-:W-:-:S13]  /*0df0*/  ISETP.GT.AND P1, PT, R4, 0x10, PT ;  /* 0x000000100400780c */ /* 0x000fda0003f24270 */
[----:B------:R-:W-:Y:S05]  /*0e00*/  @!P1 BRA `(.L_x_3) ;  /* 0x0000000400689947 */ /* 0x000fea0003800000 */
        /* <DEDUP_REMOVED lines=11> */
[----:B------:R-:W-:Y:S04]  /*0ec0*/  LDS R14, [R16+0x140] ;  /* 0x00014000100e7984 */ /* 0x000fe80000000800 */
[----:B------:R-:W-:Y:S01]  /*0ed0*/  LDS R25, [R16+0x240] ;  /* 0x0002400010197984 */ /* 0x000fe20000000800 */
[----:B0-----:R-:W-:-:S03]  /*0ee0*/  FFMA R6, R8, R5, R7 ;  /* 0x0000000508067223 */ /* 0x001fc60000000007 */
[----:B------:R-:W0:Y:S01]  /*0ef0*/  LDS R8, [R16+0xc0] ;  /* 0x0000c00010087984 */ /* 0x000e220000000800 */
[----:B-1----:R-:W-:-:S03]  /*0f00*/  FFMA R24, R27, R9, R6 ;  /* 0x000000091b187223 */ /* 0x002fc60000000006 */
[----:B------:R-:W1:Y:S01]  /*0f10*/  LDS.128 R4, [R17+UR6+0x10] ;  /* 0x0000100611047984 */ /* 0x000e620008000c00 */
[----:B--2---:R-:W-:-:S03]  /*0f20*/  FFMA R9, R15, R10, R24 ;  /* 0x0000000a0f097223 */ /* 0x004fc60000000018 */
[----:B------:R-:W2:Y:S04]  /*0f30*/  LDS R15, [R16+0x180] ;  /* 0x00018000100f7984 */ /* 0x000ea80000000800 */
[----:B------:R-:W-:Y:S01]  /*0f40*/  LDS R24, [R16+0x200] ;  /* 0x0002000010187984 */ /* 0x000fe20000000800 */
[----:B0-----:R-:W-:-:S04]  /*0f50*/  FFMA R9, R8, R11, R9 ;  /* 0x0000000b08097223 */ /* 0x001fc80000000009 */
[----:B-1----:R-:W-:Y:S02]  /*0f60*/  FFMA R9, R4, R26, R9 ;  /* 0x0000001a04097223 */ /* 0x002fe40000000009 */
[----:B------:R-:W0:Y:S02]  /*0f70*/  LDS R4, [R16+0x1c0] ;  /* 0x0001c00010047984 */ /* 0x000e240000000800 */
[----:B------:R-:W-:Y:S02]  /*0f80*/  FFMA R14, R14, R5, R9 ;  /* 0x000000050e0e7223 */ /* 0x000fe40000000009 */
[----:B------:R-:W1:Y:S02]  /*0f90*/  LDS.128 R8, [R17+UR6+0x20] ;  /* 0x0000200611087984 */ /* 0x000e640008000c00 */
[----:B--2---:R-:W-:Y:S02]  /*0fa0*/  FFMA R15, R15, R6, R14 ;  /* 0x000000060f0f7223 */ /* 0x004fe4000000000e */
[----:B------:R-:W2:Y:S04]  /*0fb0*/  LDS R5, [R16+0x280] ;  /* 0x0002800010057984 */ /* 0x000ea80000000800 */
[----:B------:R-:W-:Y:S01]  /*0fc0*/  LDS R14, [R16+0x3c0] ;  /* 0x0003c000100e7984 */ /* 0x000fe20000000800 */
[----:B0-----:R-:W-:-:S03]  /*0fd0*/  FFMA R7, R4, R7, R15 ;  /* 0x0000000704077223 */ /* 0x001fc6000000000f */
[----:B------:R-:W-:Y:S01]  /*0fe0*/  LDS R15, [R16+0x380] ;  /* 0x00038000100f7984 */ /* 0x000fe20000000800 */
[----:B-1----:R-:W-:-:S03]  /*0ff0*/  FFMA R8, R8, R24, R7 ;  /* 0x0000001808087223 */ /* 0x002fc60000000007 */
[----:B------:R-:W-:Y:S01]  /*1000*/  LDS R24, [R16+0x340] ;  /* 0x0003400010187984 */ /* 0x000fe20000000800 */
[----:B------:R-:W-:-:S03]  /*1010*/  FFMA R4, R25, R9, R8 ;  /* 0x0000000919047223 */ /* 0x000fc60000000008 */
[----:B------:R-:W0:Y:S01]  /*1020*/  LDS R8, [R16+0x2c0] ;  /* 0x0002c00010087984 */ /* 0x000e220000000800 */
[----:B--2---:R-:W-:-:S03]  /*1030*/  FFMA R25, R5, R10, R4 ;  /* 0x0000000a05197223 */ /* 0x004fc60000000004 */
[----:B------:R-:W-:Y:S04]  /*1040*/  LDS R9, [R16+0x300] ;  /* 0x0003000010097984 */ /* 0x000fe80000000800 */
[----:B------:R-:W1:Y:S01]  /*1050*/  LDS.128 R4, [R17+UR6+0x30] ;  /* 0x0000300611047984 */ /* 0x000e620008000c00 */
[----:B------:R-:W-:Y:S06]  /*1060*/  BAR.SYNC.DEFER_BLOCKING 0x0 ;  /* 0x0000000000007b1d */ /* 0x000fec0000010000 */
[----:B------:R2:W3:Y:S04]  /*1070*/  LDG.E R26, desc[UR10][R20.64+0x40] ;  /* 0x0000400a141a7981 */ /* 0x0004e8000c1e1900 */
[----:B------:R4:W5:Y:S01]  /*1080*/  LDG.E R29, desc[UR10][R22.64] ;  /* 0x0000000a161d7981 */ /* 0x000962000c1e1900 */
[----:B0-----:R-:W-:Y:S01]  /*1090*/  FFMA R11, R8, R11, R25 ;  /* 0x0000000b080b7223 */ /* 0x001fe20000000019 */
[----:B------:R-:W-:Y:S01]  /*10a0*/  PLOP3.LUT P0, PT, PT, PT, PT, 0x8, 0x80 ;  /* 0x000000000080781c */ /* 0x000fe20003f0e170 */
[----:B------:R-:W-:Y:S01]  /*10b0*/  UIADD3 UR4, UPT, UPT, UR4, 0x20, URZ ;  /* 0x0000002004047890 */ /* 0x000fe2000fffe0ff */
[----:B--2---:R-:W-:Y:S01]  /*10c0*/  IADD3 R20, P1, PT, R20, 0x80, RZ ;  /* 0x0000008014147810 */ /* 0x004fe20007f3e0ff */
[----:B-1----:R-:W-:Y:S01]  /*10d0*/  FFMA R27, R4, R9, R11 ;  /* 0x00000009041b7223 */ /* 0x002fe2000000000b */
[----:B----4-:R-:W-:-:S02]  /*10e0*/  IMAD.WIDE R22, R13, 0x4, R22 ;  /* 0x000000040d167825 */ /* 0x010fc400078e0216 */
[----:B------:R-:W-:Y:S02]  /*10f0*/  IADD3.X R21, PT, PT, RZ, R21, RZ, P1, !PT ;  /* 0x00000015ff157210 */ /* 0x000fe40000ffe4ff */
[----:B------:R-:W-:-:S04]  /*1100*/  FFMA R4, R24, R5, R27 ;  /* 0x0000000518047223 */ /* 0x000fc8000000001b */
[----:B------:R-:W-:-:S04]  /*1110*/  FFMA R5, R15, R6, R4 ;  /* 0x000000060f057223 */ /* 0x000fc80000000004 */
[----:B------:R-:W-:Y:S01]  /*1120*/  FFMA R5, R14, R7, R5 ;  /* 0x000000070e057223 */ /* 0x000fe20000000005 */
[----:B---3--:R-:W-:Y:S04]  /*1130*/  STS [R19], R26 ;  /* 0x0000001a13007388 */ /* 0x008fe80000000800 */
[----:B-----5:R-:W-:Y:S01]  /*1140*/  STS [R18], R29 ;  /* 0x0000001d12007388 */ /* 0x020fe20000000800 */
[----:B------:R-:W-:Y:S06]  /*1150*/  BAR.SYNC.DEFER_BLOCKING 0x0 ;  /* 0x0000000000007b1d */ /* 0x000fec0000010000 */
[----:B------:R-:W-:Y:S04]  /*1160*/  LDS R25, [R16] ;  /* 0x0000000010197984 */ /* 0x000fe80000000800 */
[----:B------:R-:W0:Y:S04]  /*1170*/  LDS.128 R8, [R17+UR6] ;  /* 0x0000000611087984 */ /* 0x000e280008000c00 */
[----:B------:R-:W1:Y:S04]  /*1180*/  LDS R24, [R16+0x40] ;  /* 0x0000400010187984 */ /* 0x000e680000000800 */
[----:B------:R-:W2:Y:S04]  /*1190*/  LDS R15, [R16+0x80] ;  /* 0x00008000100f7984 */ /* 0x000ea80000000800 */
[----:B------:R-:W3:Y:S04]  /*11a0*/  LDS R26, [R16+0xc0] ;  /* 0x0000c000101a7984 */ /* 0x000ee80000000800 */
[----:B------:R-:W-:Y:S01]  /*11b0*/  LDS R14, [R16+0x140] ;  /* 0x00014000100e7984 */ /* 0x000fe20000000800 */
[----:B0-----:R-:W-:-:S03]  /*11c0*/  FFMA R27, R8, R25, R5 ;  /* 0x00000019081b7223 */ /* 0x001fc60000000005 */
[----:B------:R-:W-:Y:S01]  /*11d0*/  LDS R25, [R16+0x100] ;  /* 0x0001000010197984 */ /* 0x000fe20000000800 */
[----:B-1----:R-:W-:-:S03]  /*11e0*/  FFMA R24, R24, R9, R27 ;  /* 0x0000000918187223 */ /* 0x002fc6000000001b */
[----:B------:R-:W0:Y:S01]  /*11f0*/  LDS.128 R4, [R17+UR6+0x10] ;  /* 0x0000100611047984 */ /* 0x000e220008000c00 */
[----:B--2---:R-:W-:-:S03]  /*1200*/  FFMA R9, R15, R10, R24 ;  /* 0x0000000a0f097223 */ /* 0x004fc60000000018 */
[----:B------:R-:W1:Y:S01]  /*1210*/  LDS R15, [R16+0x180] ;  /* 0x00018000100f7984 */ /* 0x000e620000000800 */
[----:B---3--:R-:W-:-:S03]  /*1220*/  FFMA R9, R26, R11, R9 ;  /* 0x0000000b1a097223 */ /* 0x008fc60000000009 */
[----:B------:R-:W2:Y:S04]  /*1230*/  LDS R26, [R16+0x1c0] ;  /* 0x0001c000101a7984 */ /* 0x000ea80000000800 */
[----:B------:R-:W-:Y:S01]  /*1240*/  LDS R24, [R16+0x240] ;  /* 0x0002400010187984 */ /* 0x000fe20000000800 */
[----:B0-----:R-:W-:-:S03]  /*1250*/  FFMA R27, R4, R25, R9 ;  /* 0x00000019041b7223 */ /* 0x001fc60000000009 */
[----:B------:R-:W-:Y:S01]  /*1260*/  LDS R25, [R16+0x200] ;  /* 0x0002000010197984 */ /* 0x000fe20000000800 */
[----:B------:R-:W-:-:S03]  /*1270*/  FFMA R14, R14, R5, R27 ;  /* 0x000000050e0e7223 */ /* 0x000fc6000000001b */
[----:B------:R-:W0:Y:S01]  /*1280*/  LDS.128 R8, [R17+UR6+0x20] ;  /* 0x0000200611087984 */ /* 0x000e220008000c00 */
[----:B-1----:R-:W-:-:S03]  /*1290*/  FFMA R5, R15, R6, R14 ;  /* 0x000000060f057223 */ /* 0x002fc6000000000e */
[----:B------:R-:W1:Y:S01]  /*12a0*/  LDS R15, [R16+0x280] ;  /* 0x00028000100f7984 */ /* 0x000e620000000800 */
[----:B--2---:R-:W-:-:S03]  /*12b0*/  FFMA R5, R26, R7, R5 ;  /* 0x000000071a057223 */ /* 0x004fc60000000005 */
[----:B------:R-:W2:Y:S01]  /*12c0*/  LDS R14, [R16+0x2c0] ;  /* 0x0002c000100e7984 */ /* 0x000ea20000000800 */
[----:B0-----:R-:W-:-:S03]  /*12d0*/  FFMA R27, R8, R25, R5 ;  /* 0x00000019081b7223 */ /* 0x001fc60000000005 */
[----:B------:R-:W-:Y:S01]  /*12e0*/  LDS R25, [R16+0x300] ;  /* 0x0003000010197984 */ /* 0x000fe20000000800 */
[----:B------:R-:W-:-:S03]  /*12f0*/  FFMA R24, R24, R9, R27 ;  /* 0x0000000918187223 */ /* 0x000fc6000000001b */
[----:B------:R-:W0:Y:S01]  /*1300*/  LDS.128 R4, [R17+UR6+0x30] ;  /* 0x0000300611047984 */ /* 0x000e220008000c00 */
[----:B-1----:R-:W-:-:S03]  /*1310*/  FFMA R15, R15, R10, R24 ;  /* 0x0000000a0f0f7223 */ /* 0x002fc60000000018 */
[----:B------:R-:W1:Y:S01]  /*1320*/  LDS R27, [R16+0x340] ;  /* 0x00034000101b7984 */ /* 0x000e620000000800 */
[----:B--2---:R-:W-:-:S03]  /*1330*/  FFMA R11, R14, R11, R15 ;  /* 0x0000000b0e0b7223 */ /* 0x004fc6000000000f */
[----:B------:R-:W2:Y:S04]  /*1340*/  LDS R9, [R16+0x380] ;  /* 0x0003800010097984 */ /* 0x000ea80000000800 */
[----:B------:R-:W3:Y:S01]  /*1350*/  LDS R8, [R16+0x3c0] ;  /* 0x0003c00010087984 */ /* 0x000ee20000000800 */
[----:B0-----:R-:W-:-:S04]  /*1360*/  FFMA R4, R4, R25, R11 ;  /* 0x0000001904047223 */ /* 0x001fc8000000000b */
[----:B-1----:R-:W-:-:S04]  /*1370*/  FFMA R4, R27, R5, R4 ;  /* 0x000000051b047223 */ /* 0x002fc80000000004 */
[----:B--2---:R-:W-:-:S04]  /*1380*/  FFMA R9, R9, R6, R4 ;  /* 0x0000000609097223 */ /* 0x004fc80000000004 */
[----:B---3--:R-:W-:Y:S01]  /*1390*/  FFMA R7, R8, R7, R9 ;  /* 0x0000000708077223 */ /* 0x008fe20000000009 */
[----:B------:R-:W-:Y:S06]  /*13a0*/  BAR.SYNC.DEFER_BLOCKING 0x0 ;  /* 0x0000000000007b1d */ /* 0x000fec0000010000 */
.L_x_3:
[----:B------:R-:W-:-:S13]  /*13b0*/  ISETP.GT.OR P0, PT, R12, UR4, P0 ;  /* 0x000000040c007c0c */ /* 0x000fda0008704670 */
[----:B------:R-:W-:Y:S05]  /*13c0*/  @!P0 BRA `(.L_x_0) ;  /* 0x0000000000a88947 */ /* 0x000fea0003800000 */
[----:B------:R-:W2:Y:S04]  /*13d0*/  LDG.E R4, desc[UR10][R20.64] ;  /* 0x0000000a14047981 */ /* 0x000ea8000c1e1900 */
[----:B------:R-:W3:Y:S04]  /*13e0*/  LDG.E R23, desc[UR10][R22.64] ;  /* 0x0000000a16177981 */ /* 0x000ee8000c1e1900 */
[----:B--2---:R-:W-:Y:S04]  /*13f0*/  STS [R19], R4 ;  /* 0x0000000413007388 */ /* 0x004fe80000000800 */
[----:B---3--:R-:W-:Y:S01]  /*1400*/  STS [R18], R23 ;  /* 0x0000001712007388 */ /* 0x008fe20000000800 */
[----:B------:R-:W-:Y:S06]  /*1410*/  BAR.SYNC.DEFER_BLOCKING 0x0 ;  /* 0x0000000000007b1d */ /* 0x000fec0000010000 */
[----:B------:R-:W-:Y:S04]  /*1420*/  LDS R5, [R16] ;  /* 0x0000000010057984 */ /* 0x000fe80000000800 */
[----:B------:R-:W0:Y:S04]  /*1430*/  LDS.128 R12, [R17+UR6] ;  /* 0x00000006110c7984 */ /* 0x000e280008000c00 */
[----:B------:R-:W1:Y:S04]  /*1440*/  LDS R25, [R16+0x40] ;  /* 0x0000400010197984 */ /* 0x000e680000000800 */
[----:B------:R-:W2:Y:S04]  /*1450*/  LDS R27, [R16+0x80] ;  /* 0x00008000101b7984 */ /* 0x000ea80000000800 */
[----:B------:R-:W3:Y:S04]  /*1460*/  LDS R26, [R16+0xc0] ;  /* 0x0000c000101a7984 */ /* 0x000ee80000000800 */
[----:B------:R-:W-:Y:S04]  /*1470*/  LDS R21, [R16+0x100] ;  /* 0x0001000010157984 */ /* 0x000fe80000000800 */
[----:B------:R-:W4:Y:S04]  /*1480*/  LDS.128 R8, [R17+UR6+0x10] ;  /* 0x0000100611087984 */ /* 0x000f280008000c00 */
[----:B------:R-:W5:Y:S04]  /*1490*/  LDS R20, [R16+0x140] ;  /* 0x0001400010147984 */ /* 0x000f680000000800 */
[----:B------:R-:W5:Y:S04]  /*14a0*/  LDS R19, [R16+0x180] ;  /* 0x0001800010137984 */ /* 0x000f680000000800 */
[----:B------:R-:W5:Y:S04]  /*14b0*/  LDS R18, [R16+0x1c0] ;  /* 0x0001c00010127984 */ /* 0x000f680000000800 */
        /* <DEDUP_REMOVED lines=10> */
[----:B----4-:R-:W-:-:S03]  /*1560*/  FFMA R21, R8, R21, R29 ;  /* 0x0000001508157223 */ /* 0x010fc6000000001d */
[----:B------:R-:W3:Y:S01]  /*1570*/  LDS.128 R12, [R17+UR6+0x30] ;  /* 0x00003006110c7984 */ /* 0x000ee20008000c00 */
[----:B-----5:R-:W-:-:S03]  /*1580*/  FFMA R26, R20, R9, R21 ;  /* 0x00000009141a7223 */ /* 0x020fc60000000015 */
[----:B------:R-:W4:Y:S01]  /*1590*/  LDS R8, [R16+0x340] ;  /* 0x0003400010087984 */ /* 0x000f220000000800 */
[----:B------:R-:W-:-:S03]  /*15a0*/  FFMA R19, R19, R10, R26 ;  /* 0x0000000a13137223 */ /* 0x000fc6000000001a */
[----:B------:R-:W5:Y:S01]  /*15b0*/  LDS R9, [R16+0x380] ;  /* 0x0003800010097984 */ /* 0x000f620000000800 */
[----:B------:R-:W-:-:S03]  /*15c0*/  FFMA R11, R18, R11, R19 ;  /* 0x0000000b120b7223 */ /* 0x000fc60000000013 */
[----:B------:R-:W5:Y:S01]  /*15d0*/  LDS R20, [R16+0x3c0] ;  /* 0x0003c00010147984 */ /* 0x000f620000000800 */
[----:B0-----:R-:W-:-:S04]  /*15e0*/  FFMA R11, R4, R23, R11 ;  /* 0x00000017040b7223 */ /* 0x001fc8000000000b */
[----:B------:R-:W-:-:S04]  /*15f0*/  FFMA R22, R22, R5, R11 ;  /* 0x0000000516167223 */ /* 0x000fc8000000000b */
[----:B-1----:R-:W-:-:S04]  /*1600*/  FFMA R25, R25, R6, R22 ;  /* 0x0000000619197223 */ /* 0x002fc80000000016 */
[----:B--2---:R-:W-:-:S04]  /*1610*/  FFMA R7, R24, R7, R25 ;  /* 0x0000000718077223 */ /* 0x004fc80000000019 */
[----:B---3--:R-:W-:-:S04]  /*1620*/  FFMA R7, R12, R27, R7 ;  /* 0x0000001b0c077223 */ /* 0x008fc80000000007 */
[----:B----4-:R-:W-:-:S04]  /*1630*/  FFMA R8, R8, R13, R7 ;  /* 0x0000000d08087223 */ /* 0x010fc80000000007 */
[----:B-----5:R-:W-:-:S04]  /*1640*/  FFMA R9, R9, R14, R8 ;  /* 0x0000000e09097223 */ /* 0x020fc80000000008 */
[----:B------:R-:W-:Y:S01]  /*1650*/  FFMA R7, R20, R15, R9 ;  /* 0x0000000f14077223 */ /* 0x000fe20000000009 */
[----:B------:R-:W-:Y:S06]  /*1660*/  BAR.SYNC.DEFER_BLOCKING 0x0 ;  /* 0x0000000000007b1d */ /* 0x000fec0000010000 */
.L_x_0:
[----:B------:R-:W0:Y:S01]  /*1670*/  LDC R5, c[0x0][0x3a0] ;  /* 0x0000e800ff057b82 */ /* 0x000e220000000800 */
[----:B------:R-:W1:Y:S01]  /*1680*/  LDCU.64 UR6, c[0x0][0x390] ;  /* 0x00007200ff0677ac */ /* 0x000e620008000a00 */
[----:B------:R-:W-:Y:S01]  /*1690*/  SHF.L.U32 R0, R0, 0x4, RZ ;  /* 0x0000000400007819 */ /* 0x000fe200000006ff */
[----:B0-----:R-:W-:-:S04]  /*16a0*/  IMAD R9, R3, R5, R2 ;  /* 0x0000000503097224 */ /* 0x001fc800078e0202 */
[----:B------:R-:W-:Y:S01]  /*16b0*/  IMAD R0, R5, UR5, R0 ;  /* 0x0000000505007c24 */ /* 0x000fe2000f8e0200 */
[----:B------:R-:W-:-:S04]  /*16c0*/  SHF.R.S32.HI R3, RZ, 0x1f, R9 ;  /* 0x0000001fff037819 */ /* 0x000fc80000011409 */
[----:B------:R-:W-:-:S04]  /*16d0*/  IADD3 R4, P0, PT, R9, R0, RZ ;  /* 0x0000000009047210 */ /* 0x000fc80007f1e0ff */
[----:B------:R-:W-:Y:S02]  /*16e0*/  LEA.HI.X.SX32 R3, R0, R3, 0x1, P0 ;  /* 0x0000000300037211 */ /* 0x000fe400000f0eff */
[----:B-1----:R-:W-:-:S04]  /*16f0*/  LEA R2, P0, R4, UR6, 0x2 ;  /* 0x0000000604027c11 */ /* 0x002fc8000f8010ff */
[----:B------:R-:W-:-:S05]  /*1700*/  LEA.HI.X R3, R4, UR7, R3, 0x2, P0 ;  /* 0x0000000704037c11 */ /* 0x000fca00080f1403 */
[----:B------:R-:W-:Y:S01]  /*1710*/  STG.E desc[UR10][R2.64], R7 ;  /* 0x0000000702007986 */ /* 0x000fe2000c10190a */
[----:B------:R-:W-:Y:S05]  /*1720*/  EXIT ;  /* 0x000000000000794d */ /* 0x000fea0003800000 */
.L_x_4:
[----:B------:R-:W-:-:S00]  /*1730*/  BRA `(.L_x_4) ;  /* 0xfffffffc00fc7947 */ /* 0x000fc0000383ffff */
[----:B------:R-:W-:-:S00]  /*1740*/  NOP ;  /* 0x0000000000007918 */ /* 0x000fc00000000000 */
        /* <DEDUP_REMOVED lines=11> */
.L_x_5:


//--------------------- .nv.shared._Z21matrix_mul_shared_memPfS_S_iii --------------------------
	.section	.nv.shared._Z21matrix_mul_shared_memPfS_S_iii,"aw",@nobits
	.sectionflags	@""
	.align	4
.nv.shared._Z21matrix_mul_shared_memPfS_S_iii:
	.zero		3072


//--------------------- .nv.shared.reserved.0     --------------------------
	.section	.nv.shared.reserved.0,"aw",@nobits
	.weak		__nv_reservedSMEM_offset_0_alias
	.size		__nv_reservedSMEM_offset_0_alias, 0, 64
	.other		__nv_reservedSMEM_offset_0_alias,@"STO_CUDA_RESERVED_SHARED STV_DEFAULT"
__nv_reservedSMEM_offset_0_alias:
	.zero		0
	.zero		64


//--------------------- .nv.constant0._Z21matrix_mul_shared_memPfS_S_iii --------------------------
	.section	.nv.constant0._Z21matrix_mul_shared_memPfS_S_iii,"a",@progbits
	.sectionflags	@""
	.align	4
.nv.constant0._Z21matrix_mul_shared_memPfS_S_iii:
	.zero		932


//--------------------- SYMBOLS --------------------------

	.type		.nv.reservedSmem.offset0,@object
	.size		.nv.reservedSmem.offset0,0x4
	.type		.nv.reservedSmem.cap,@object
	.size		.nv.reservedSmem.cap,0x4
